//
// Generated by NVIDIA NVVM Compiler
//
// Compiler Build ID: CL-36424714
// Cuda compilation tools, release 13.0, V13.0.88
// Based on NVVM 20.0.0
//

.version 9.0
.target sm_100
.address_size 64

	// .globl	_ZN4aspl7kernels18placeholder_kernelEv
.extern .func  (.param .b32 func_retval0) vprintf
(
	.param .b64 vprintf_param_0,
	.param .b64 vprintf_param_1
)
;
.global .align 1 .b8 $str[25] = {72, 101, 108, 108, 111, 32, 102, 114, 111, 109, 32, 65, 83, 80, 76, 32, 75, 101, 114, 110, 101, 108, 33, 10};

.visible .entry _ZN4aspl7kernels18placeholder_kernelEv()
{
	.reg .b32 	%r<3>;
	.reg .b64 	%rd<3>;

	mov.u64 	%rd1, $str;
	cvta.global.u64 	%rd2, %rd1;
	{ // callseq 0, 0
	.param .b64 param0;
	st.param.b64 	[param0], %rd2;
	.param .b64 param1;
	st.param.b64 	[param1], 0;
	.param .b32 retval0;
	call.uni (retval0), 
	vprintf, 
	(
	param0, 
	param1
	);
	ld.param.b32 	%r1, [retval0];
	} // callseq 0
	ret;

}


// ===== COMPILED SASS (sm_100) =====

	.target	sm_100

	.elftype	@"ET_EXEC"


//--------------------- .note.nv.tkinfo           --------------------------
	.section	.note.nv.tkinfo,"",@"SHT_NOTE"
	.sectionflags	@"SHF_NOTE_NV_TKINFO"
	.tkinfo
        /*0018*/ 	.word	0x00000002
        /*0030*/ 	.string	""
        /*0030*/ 	.string	"ptxas"
        /*0030*/ 	.string	"Cuda compilation tools, release 13.0, V13.0.88"
        /*0030*/ 	.string	"Build cuda_13.0.r13.0/compiler.36424714_0"
        /*0030*/ 	.string	"-arch sm_100 -m 64 "



//--------------------- .note.nv.cuinfo           --------------------------
	.section	.note.nv.cuinfo,"",@"SHT_NOTE"
	.sectionflags	@"SHF_NOTE_NV_CUINFO"
        /*0018*/ 	.short	0x0002
        /*001a*/ 	.short	0x0064
        /*001c*/ 	.short	0x0082
	.zero		2


//--------------------- .nv.info                  --------------------------
	.section	.nv.info,"",@"SHT_CUDA_INFO"
	.align	4


	//----- nvinfo : EIATTR_REGCOUNT
	.align		4
        /*0000*/ 	.byte	0x04, 0x2f
        /*0002*/ 	.short	(.L_2 - .L_1)
	.align		4
.L_1:
        /*0004*/ 	.word	index@(_ZN4aspl7kernels18placeholder_kernelEv)
        /*0008*/ 	.word	0x00000018


	//----- nvinfo : EIATTR_FRAME_SIZE
	.align		4
.L_2:
        /*000c*/ 	.byte	0x04, 0x11
        /*000e*/ 	.short	(.L_4 - .L_3)
	.align		4
.L_3:
        /*0010*/ 	.word	index@(_ZN4aspl7kernels18placeholder_kernelEv)
        /*0014*/ 	.word	0x00000000


	//----- nvinfo : EIATTR_MIN_STACK_SIZE
	.align		4
.L_4:
        /*0018*/ 	.byte	0x04, 0x12
        /*001a*/ 	.short	(.L_6 - .L_5)
	.align		4
.L_5:
        /*001c*/ 	.word	index@(_ZN4aspl7kernels18placeholder_kernelEv)
        /*0020*/ 	.word	0x00000000
.L_6:


//--------------------- .nv.compat                --------------------------
	.section	.nv.compat,"",@"SHT_CUDA_COMPAT_INFO"
	.align	4
        /*0000*/ 	.byte	0x02, 0x09, 0x00, 0x00, 0x02, 0x02, 0x01, 0x00, 0x02, 0x05, 0x05, 0x00, 0x03, 0x07, 0x01, 0x01
        /*0010*/ 	.byte	0x02, 0x03, 0x00, 0x00, 0x02, 0x06, 0x01, 0x00, 0x04, 0x0b, 0x08, 0x00, 0x09, 0x00, 0x00, 0x00
        /*0020*/ 	.byte	0x00, 0x00, 0x00, 0x00


//--------------------- .nv.info._ZN4aspl7kernels18placeholder_kernelEv --------------------------
	.section	.nv.info._ZN4aspl7kernels18placeholder_kernelEv,"",@"SHT_CUDA_INFO"
	.sectionflags	@""
	.align	4


	//----- nvinfo : EIATTR_CUDA_API_VERSION
	.align		4
        /*0000*/ 	.byte	0x04, 0x37
        /*0002*/ 	.short	(.L_8 - .L_7)
.L_7:
        /*0004*/ 	.word	0x00000082


	//----- nvinfo : EIATTR_SPARSE_MMA_MASK
	.align		4
.L_8:
        /*0008*/ 	.byte	0x03, 0x50
        /*000a*/ 	.short	0x0000


	//----- nvinfo : EIATTR_MAXREG_COUNT
	.align		4
        /*000c*/ 	.byte	0x03, 0x1b
        /*000e*/ 	.short	0x00ff


	//----- nvinfo : EIATTR_EXTERNS
	.align		4
        /*0010*/ 	.byte	0x04, 0x0f
        /*0012*/ 	.short	(.L_10 - .L_9)


	//   ....[0]....
	.align		4
.L_9:
        /*0014*/ 	.word	index@(vprintf)


	//----- nvinfo : EIATTR_MERCURY_ISA_VERSION
	.align		4
.L_10:
        /*0018*/ 	.byte	0x03, 0x5f
        /*001a*/ 	.short	0x0101


	//----- nvinfo : EIATTR_VRC_CTA_INIT_COUNT
	.align		4
        /*001c*/ 	.byte	0x02, 0x4a
	.zero		1
	.zero		1


	//----- nvinfo : EIATTR_SYSCALL_OFFSETS
	.align		4
        /*0020*/ 	.byte	0x04, 0x46
        /*0022*/ 	.short	(.L_12 - .L_11)


	//   ....[0]....
.L_11:
        /*0024*/ 	.word	0x00000080


	//----- nvinfo : EIATTR_EXIT_INSTR_OFFSETS
	.align		4
.L_12:
        /*0028*/ 	.byte	0x04, 0x1c
        /*002a*/ 	.short	(.L_14 - .L_13)


	//   ....[0]....
.L_13:
        /*002c*/ 	.word	0x00000090


	//----- nvinfo : EIATTR_SW_WAR
	.align		4
.L_14:
        /*0030*/ 	.byte	0x04, 0x36
        /*0032*/ 	.short	(.L_16 - .L_15)
.L_15:
        /*0034*/ 	.word	0x00000008
.L_16:


//--------------------- .nv.callgraph             --------------------------
	.section	.nv.callgraph,"",@"SHT_CUDA_CALLGRAPH"
	.align	4
	.sectionentsize	8
	.align		4
        /*0000*/ 	.word	0x00000000
	.align		4
        /*0004*/ 	.word	0xffffffff
	.align		4
        /*0008*/ 	.word	index@(_ZN4aspl7kernels18placeholder_kernelEv)
	.align		4
        /*000c*/ 	.word	index@(vprintf)
	.align		4
        /*0010*/ 	.word	0x00000000
	.align		4
        /*0014*/ 	.word	0xfffffffe
	.align		4
        /*0018*/ 	.word	0x00000000
	.align		4
        /*001c*/ 	.word	0xfffffffd
	.align		4
        /*0020*/ 	.word	0x00000000
	.align		4
        /*0024*/ 	.word	0xfffffffc


//--------------------- .nv.constant4             --------------------------
	.section	.nv.constant4,"a",@progbits
	.align	8
	.align		8
.nv.constant4:
        /*0000*/ 	.dword	vprintf
	.align		8
        /*0008*/ 	.dword	$str


//--------------------- .text._ZN4aspl7kernels18placeholder_kernelEv --------------------------
	.section	.text._ZN4aspl7kernels18placeholder_kernelEv,"ax",@progbits
	.align	128
        .global         _ZN4aspl7kernels18placeholder_kernelEv
        .type           _ZN4aspl7kernels18placeholder_kernelEv,@function
        .size           _ZN4aspl7kernels18placeholder_kernelEv,(.L_x_2 - _ZN4aspl7kernels18placeholder_kernelEv)
        .other          _ZN4aspl7kernels18placeholder_kernelEv,@"STO_CUDA_ENTRY STV_DEFAULT"
_ZN4aspl7kernels18placeholder_kernelEv:
.text._ZN4aspl7kernels18placeholder_kernelEv:
[----:B------:R-:W0:Y:S01]  /*0000*/  LDC R1, c[0x0][0x37c] ;  /* 0x0000df00ff017b82 */ /* 0x000e220000000800 */
[----:B------:R-:W-:Y:S01]  /*0010*/  MOV R0, 0x0 ;  /* 0x0000000000007802 */ /* 0x000fe20000000f00 */
[----:B------:R-:W1:Y:S01]  /*0020*/  LDCU.64 UR4, c[0x4][0x8] ;  /* 0x01000100ff0477ac */ /* 0x000e620008000a00 */
[----:B------:R-:W-:-:S05]  /*0030*/  CS2R R6, SRZ ;  /* 0x0000000000067805 */ /* 0x000fca000001ff00 */
[----:B------:R2:W3:Y:S01]  /*0040*/  LDC.64 R2, c[0x4][R0] ;  /* 0x0100000000027b82 */ /* 0x0004e20000000a00 */
[----:B-1----:R-:W-:Y:S02]  /*0050*/  IMAD.U32 R4, RZ, RZ, UR4 ;  /* 0x00000004ff047e24 */ /* 0x002fe4000f8e00ff */
[----:B--2---:R-:W-:-:S07]  /*0060*/  IMAD.U32 R5, RZ, RZ, UR5 ;  /* 0x00000005ff057e24 */ /* 0x004fce000f8e00ff */
[----:B------:R-:W-:-:S07]  /*0070*/  LEPC R20, `(.L_x_0) ;  /* 0x000000001014794e */ /* 0x000fce0000000000 */
[----:B0--3--:R-:W-:Y:S05]  /*0080*/  CALL.ABS.NOINC R2 ;  /* 0x0000000002007343 */ /* 0x009fea0003c00000 */
.L_x_0:
[----:B------:R-:W-:Y:S05]  /*0090*/  EXIT ;  /* 0x000000000000794d */ /* 0x000fea0003800000 */
.L_x_1:
[----:B------:R-:W-:-:S00]  /*00a0*/  BRA `(.L_x_1) ;  /* 0xfffffffc00fc7947 */ /* 0x000fc0000383ffff */
[----:B------:R-:W-:-:S00]  /*00b0*/  NOP ;  /* 0x0000000000007918 */ /* 0x000fc00000000000 */
        /* <DEDUP_REMOVED lines=12> */
.L_x_2:


//--------------------- .nv.global.init           --------------------------
	.section	.nv.global.init,"aw",@progbits
.nv.global.init:
	.type		$str,@object
	.size		$str,(.L_0 - $str)
$str:
        /*0000*/ 	.byte	0x48, 0x65, 0x6c, 0x6c, 0x6f, 0x20, 0x66, 0x72, 0x6f, 0x6d, 0x20, 0x41, 0x53, 0x50, 0x4c, 0x20
        /*0010*/ 	.byte	0x4b, 0x65, 0x72, 0x6e, 0x65, 0x6c, 0x21, 0x0a, 0x00
.L_0:


//--------------------- .nv.shared.reserved.0     --------------------------
	.section	.nv.shared.reserved.0,"aw",@nobits
	.weak		__nv_reservedSMEM_offset_0_alias
	.size		__nv_reservedSMEM_offset_0_alias, 0, 64
	.other		__nv_reservedSMEM_offset_0_alias,@"STO_CUDA_RESERVED_SHARED STV_DEFAULT"
__nv_reservedSMEM_offset_0_alias:
	.zero		0
	.zero		64


//--------------------- .nv.constant0._ZN4aspl7kernels18placeholder_kernelEv --------------------------
	.section	.nv.constant0._ZN4aspl7kernels18placeholder_kernelEv,"a",@progbits
	.sectionflags	@""
	.align	4
.nv.constant0._ZN4aspl7kernels18placeholder_kernelEv:
	.zero		896


//--------------------- SYMBOLS --------------------------

	.type		.nv.reservedSmem.offset0,@object
	.size		.nv.reservedSmem.offset0,0x4
	.type		vprintf,@function
